//
// Generated by NVIDIA NVVM Compiler
//
// Compiler Build ID: CL-36424714
// Cuda compilation tools, release 13.0, V13.0.88
// Based on NVVM 20.0.0
//

.version 9.0
.target sm_100
.address_size 64

	// .globl	_Z26filtro_mediana_kernel_v1_2PhS_iiif
.extern .shared .align 16 .b8 sharedMem[];

.visible .entry _Z26filtro_mediana_kernel_v1_2PhS_iiif(
	.param .u64 .ptr .align 1 _Z26filtro_mediana_kernel_v1_2PhS_iiif_param_0,
	.param .u64 .ptr .align 1 _Z26filtro_mediana_kernel_v1_2PhS_iiif_param_1,
	.param .u32 _Z26filtro_mediana_kernel_v1_2PhS_iiif_param_2,
	.param .u32 _Z26filtro_mediana_kernel_v1_2PhS_iiif_param_3,
	.param .u32 _Z26filtro_mediana_kernel_v1_2PhS_iiif_param_4,
	.param .f32 _Z26filtro_mediana_kernel_v1_2PhS_iiif_param_5
)
{
	.reg .pred 	%p<62>;
	.reg .b16 	%rs<63>;
	.reg .b32 	%r<110>;
	.reg .b32 	%f<4>;
	.reg .b64 	%rd<21>;

	ld.param.u64 	%rd5, [_Z26filtro_mediana_kernel_v1_2PhS_iiif_param_0];
	ld.param.u64 	%rd6, [_Z26filtro_mediana_kernel_v1_2PhS_iiif_param_1];
	ld.param.u32 	%r55, [_Z26filtro_mediana_kernel_v1_2PhS_iiif_param_2];
	ld.param.u32 	%r58, [_Z26filtro_mediana_kernel_v1_2PhS_iiif_param_3];
	ld.param.u32 	%r57, [_Z26filtro_mediana_kernel_v1_2PhS_iiif_param_4];
	cvta.to.global.u64 	%rd1, %rd6;
	cvta.to.global.u64 	%rd2, %rd5;
	mov.u32 	%r59, %ctaid.x;
	mov.u32 	%r1, %ntid.x;
	mov.u32 	%r2, %tid.x;
	mad.lo.s32 	%r3, %r59, %r1, %r2;
	mov.u32 	%r60, %ctaid.y;
	mov.u32 	%r61, %ntid.y;
	mov.u32 	%r4, %tid.y;
	mad.lo.s32 	%r62, %r60, %r61, %r4;
	setp.ge.s32 	%p1, %r3, %r55;
	setp.ge.s32 	%p2, %r62, %r58;
	or.pred  	%p3, %p1, %p2;
	@%p3 bra 	$L__BB0_51;
	shr.u32 	%r64, %r57, 31;
	add.s32 	%r65, %r57, %r64;
	shr.s32 	%r6, %r65, 1;
	neg.s32 	%r9, %r6;
	mad.lo.s32 	%r66, %r4, %r1, %r2;
	mul.lo.s32 	%r67, %r57, %r66;
	mul.lo.s32 	%r7, %r67, %r57;
	mov.u32 	%r68, sharedMem;
	add.s32 	%r8, %r68, %r7;
	setp.lt.s32 	%p4, %r57, -1;
	mov.b32 	%r100, 0;
	@%p4 bra 	$L__BB0_24;
	abs.s32 	%r10, %r6;
	add.s32 	%r11, %r6, %r10;
	and.b32  	%r12, %r11, 3;
	sub.s32 	%r13, %r3, %r6;
	sub.s32 	%r14, 1, %r6;
	add.s32 	%r15, %r14, %r3;
	sub.s32 	%r16, 2, %r6;
	sub.s32 	%r17, 3, %r6;
	mov.b32 	%r97, 0;
	cvt.s64.s32 	%rd9, %r3;
	cvt.s64.s32 	%rd10, %r9;
	add.s64 	%rd12, %rd10, %rd9;
	mov.u32 	%r96, %r9;
	mov.u32 	%r100, %r97;
$L__BB0_3:
	setp.eq.s32 	%p5, %r12, 3;
	add.s32 	%r20, %r96, %r62;
	mul.lo.s32 	%r21, %r20, %r55;
	mov.u32 	%r98, %r9;
	@%p5 bra 	$L__BB0_13;
	setp.ge.s32 	%p6, %r20, %r58;
	setp.ge.s32 	%p7, %r13, %r55;
	or.b32  	%r71, %r13, %r20;
	setp.lt.s32 	%p8, %r71, 0;
	or.pred  	%p9, %p7, %p6;
	mov.b16 	%rs49, 0;
	or.pred  	%p10, %p9, %p8;
	@%p10 bra 	$L__BB0_6;
	add.s32 	%r72, %r13, %r21;
	cvt.s64.s32 	%rd7, %r72;
	add.s64 	%rd8, %rd2, %rd7;
	ld.global.u8 	%rs49, [%rd8];
$L__BB0_6:
	setp.eq.s32 	%p11, %r12, 0;
	add.s32 	%r22, %r8, %r97;
	st.shared.u8 	[%r22], %rs49;
	add.s32 	%r100, %r97, 1;
	mov.u32 	%r98, %r14;
	@%p11 bra 	$L__BB0_13;
	setp.ge.s32 	%p13, %r15, %r55;
	or.b32  	%r73, %r15, %r20;
	setp.lt.s32 	%p14, %r73, 0;
	or.pred  	%p15, %p13, %p6;
	cvt.s64.s32 	%rd11, %r21;
	add.s64 	%rd13, %rd12, %rd11;
	add.s64 	%rd3, %rd2, %rd13;
	mov.b16 	%rs50, 0;
	or.pred  	%p16, %p15, %p14;
	@%p16 bra 	$L__BB0_9;
	ld.global.u8 	%rs50, [%rd3+1];
$L__BB0_9:
	setp.eq.s32 	%p17, %r12, 1;
	st.shared.u8 	[%r22+1], %rs50;
	add.s32 	%r100, %r97, 2;
	mov.u32 	%r98, %r16;
	@%p17 bra 	$L__BB0_13;
	add.s32 	%r74, %r15, 1;
	setp.ge.s32 	%p19, %r74, %r55;
	or.b32  	%r75, %r74, %r20;
	setp.lt.s32 	%p20, %r75, 0;
	or.pred  	%p21, %p19, %p6;
	mov.b16 	%rs51, 0;
	or.pred  	%p22, %p21, %p20;
	@%p22 bra 	$L__BB0_12;
	ld.global.u8 	%rs51, [%rd3+2];
$L__BB0_12:
	st.shared.u8 	[%r22+2], %rs51;
	add.s32 	%r100, %r97, 3;
	mov.u32 	%r98, %r17;
$L__BB0_13:
	setp.lt.u32 	%p23, %r11, 3;
	@%p23 bra 	$L__BB0_23;
$L__BB0_14:
	setp.ge.s32 	%p24, %r20, %r58;
	add.s32 	%r35, %r98, %r3;
	or.b32  	%r76, %r35, %r20;
	setp.lt.s32 	%p25, %r76, 0;
	setp.ge.s32 	%p26, %r35, %r55;
	or.pred  	%p27, %p26, %p24;
	add.s32 	%r77, %r35, %r21;
	cvt.s64.s32 	%rd14, %r77;
	add.s64 	%rd4, %rd2, %rd14;
	mov.b16 	%rs52, 0;
	or.pred  	%p28, %p27, %p25;
	@%p28 bra 	$L__BB0_16;
	ld.global.u8 	%rs52, [%rd4];
$L__BB0_16:
	add.s32 	%r36, %r8, %r100;
	st.shared.u8 	[%r36], %rs52;
	add.s32 	%r78, %r35, 1;
	or.b32  	%r79, %r78, %r20;
	setp.lt.s32 	%p30, %r79, 0;
	setp.ge.s32 	%p31, %r78, %r55;
	or.pred  	%p32, %p31, %p24;
	mov.b16 	%rs53, 0;
	or.pred  	%p33, %p32, %p30;
	@%p33 bra 	$L__BB0_18;
	ld.global.u8 	%rs53, [%rd4+1];
$L__BB0_18:
	st.shared.u8 	[%r36+1], %rs53;
	add.s32 	%r80, %r35, 2;
	or.b32  	%r81, %r80, %r20;
	setp.lt.s32 	%p35, %r81, 0;
	setp.ge.s32 	%p36, %r80, %r55;
	or.pred  	%p37, %p36, %p24;
	mov.b16 	%rs54, 0;
	or.pred  	%p38, %p37, %p35;
	@%p38 bra 	$L__BB0_20;
	ld.global.u8 	%rs54, [%rd4+2];
$L__BB0_20:
	st.shared.u8 	[%r36+2], %rs54;
	add.s32 	%r82, %r35, 3;
	or.b32  	%r83, %r82, %r20;
	setp.lt.s32 	%p40, %r83, 0;
	setp.ge.s32 	%p41, %r82, %r55;
	or.pred  	%p42, %p41, %p24;
	mov.b16 	%rs55, 0;
	or.pred  	%p43, %p42, %p40;
	@%p43 bra 	$L__BB0_22;
	ld.global.u8 	%rs55, [%rd4+3];
$L__BB0_22:
	st.shared.u8 	[%r36+3], %rs55;
	add.s32 	%r100, %r100, 4;
	add.s32 	%r38, %r98, 4;
	add.s32 	%r84, %r98, 3;
	setp.ne.s32 	%p44, %r84, %r10;
	mov.u32 	%r98, %r38;
	@%p44 bra 	$L__BB0_14;
$L__BB0_23:
	add.s32 	%r40, %r96, 1;
	setp.eq.s32 	%p45, %r96, %r10;
	mov.u32 	%r96, %r40;
	mov.u32 	%r97, %r100;
	@%p45 bra 	$L__BB0_24;
	bra.uni 	$L__BB0_3;
$L__BB0_24:
	add.s32 	%r30, %r100, -1;
	setp.lt.s32 	%p46, %r100, 2;
	@%p46 bra 	$L__BB0_48;
	add.s32 	%r31, %r100, -2;
	mov.u32 	%r86, sharedMem;
	add.s32 	%r87, %r7, %r86;
	add.s32 	%r32, %r87, 2;
	mov.b32 	%r106, 0;
	mov.u32 	%r105, %r30;
$L__BB0_26:
	sub.s32 	%r88, %r106, %r100;
	setp.gt.s32 	%p47, %r88, -2;
	@%p47 bra 	$L__BB0_47;
	and.b32  	%r43, %r105, 3;
	sub.s32 	%r90, %r31, %r106;
	setp.lt.u32 	%p48, %r90, 3;
	mov.b32 	%r109, 0;
	@%p48 bra 	$L__BB0_38;
	and.b32  	%r109, %r105, -4;
	ld.shared.u8 	%rs56, [%r8];
	neg.s32 	%r108, %r109;
	mov.u32 	%r107, %r32;
$L__BB0_29:
	ld.shared.u8 	%rs57, [%r107+-1];
	setp.le.u16 	%p49, %rs56, %rs57;
	@%p49 bra 	$L__BB0_31;
	st.shared.u8 	[%r107+-2], %rs57;
	st.shared.u8 	[%r107+-1], %rs56;
	mov.u16 	%rs57, %rs56;
$L__BB0_31:
	ld.shared.u8 	%rs58, [%r107];
	setp.le.u16 	%p50, %rs57, %rs58;
	@%p50 bra 	$L__BB0_33;
	st.shared.u8 	[%r107+-1], %rs58;
	st.shared.u8 	[%r107], %rs57;
	mov.u16 	%rs58, %rs57;
$L__BB0_33:
	ld.shared.u8 	%rs59, [%r107+1];
	setp.le.u16 	%p51, %rs58, %rs59;
	@%p51 bra 	$L__BB0_35;
	st.shared.u8 	[%r107], %rs59;
	st.shared.u8 	[%r107+1], %rs58;
	mov.u16 	%rs59, %rs58;
$L__BB0_35:
	ld.shared.u8 	%rs56, [%r107+2];
	setp.le.u16 	%p52, %rs59, %rs56;
	@%p52 bra 	$L__BB0_37;
	st.shared.u8 	[%r107+1], %rs56;
	st.shared.u8 	[%r107+2], %rs59;
	mov.u16 	%rs56, %rs59;
$L__BB0_37:
	add.s32 	%r108, %r108, 4;
	add.s32 	%r107, %r107, 4;
	setp.ne.s32 	%p53, %r108, 0;
	@%p53 bra 	$L__BB0_29;
$L__BB0_38:
	setp.eq.s32 	%p54, %r43, 0;
	@%p54 bra 	$L__BB0_47;
	add.s32 	%r51, %r8, %r109;
	ld.shared.u8 	%rs25, [%r51];
	ld.shared.u8 	%rs61, [%r51+1];
	setp.le.u16 	%p55, %rs25, %rs61;
	@%p55 bra 	$L__BB0_41;
	st.shared.u8 	[%r51], %rs61;
	st.shared.u8 	[%r51+1], %rs25;
	mov.u16 	%rs61, %rs25;
$L__BB0_41:
	setp.eq.s32 	%p56, %r43, 1;
	@%p56 bra 	$L__BB0_47;
	ld.shared.u8 	%rs62, [%r51+2];
	setp.le.u16 	%p57, %rs61, %rs62;
	@%p57 bra 	$L__BB0_44;
	st.shared.u8 	[%r51+1], %rs62;
	st.shared.u8 	[%r51+2], %rs61;
	mov.u16 	%rs62, %rs61;
$L__BB0_44:
	setp.eq.s32 	%p58, %r43, 2;
	@%p58 bra 	$L__BB0_47;
	ld.shared.u8 	%rs30, [%r51+3];
	setp.le.u16 	%p59, %rs62, %rs30;
	@%p59 bra 	$L__BB0_47;
	st.shared.u8 	[%r51+2], %rs30;
	st.shared.u8 	[%r51+3], %rs62;
$L__BB0_47:
	add.s32 	%r106, %r106, 1;
	add.s32 	%r105, %r105, -1;
	setp.ne.s32 	%p60, %r106, %r30;
	@%p60 bra 	$L__BB0_26;
$L__BB0_48:
	ld.param.f32 	%f3, [_Z26filtro_mediana_kernel_v1_2PhS_iiif_param_5];
	shr.u32 	%r91, %r100, 31;
	add.s32 	%r92, %r100, %r91;
	shr.s32 	%r93, %r92, 1;
	add.s32 	%r94, %r8, %r93;
	ld.shared.u8 	%rs31, [%r94];
	mad.lo.s32 	%r54, %r55, %r62, %r3;
	cvt.s64.s32 	%rd15, %r54;
	add.s64 	%rd16, %rd2, %rd15;
	ld.global.u8 	%rs32, [%rd16];
	min.u16 	%rs46, %rs32, %rs31;
	max.u16 	%rs47, %rs32, %rs31;
	sub.s16 	%rs48, %rs47, %rs46;
	cvt.u32.u16 	%r95, %rs48;
	cvt.rn.f32.u32 	%f2, %r95;
	setp.geu.f32 	%p61, %f3, %f2;
	@%p61 bra 	$L__BB0_50;
	add.s64 	%rd20, %rd1, %rd15;
	st.global.u8 	[%rd20], %rs31;
	bra.uni 	$L__BB0_51;
$L__BB0_50:
	add.s64 	%rd18, %rd1, %rd15;
	st.global.u8 	[%rd18], %rs32;
$L__BB0_51:
	ret;

}


// ===== COMPILED SASS (sm_100) =====

	.target	sm_100

	.elftype	@"ET_EXEC"


//--------------------- .note.nv.tkinfo           --------------------------
	.section	.note.nv.tkinfo,"",@"SHT_NOTE"
	.sectionflags	@"SHF_NOTE_NV_TKINFO"
	.tkinfo
        /*0018*/ 	.word	0x00000002
        /*0030*/ 	.string	""
        /*0030*/ 	.string	"ptxas"
        /*0030*/ 	.string	"Cuda compilation tools, release 13.0, V13.0.88"
        /*0030*/ 	.string	"Build cuda_13.0.r13.0/compiler.36424714_0"
        /*0030*/ 	.string	"-arch sm_100 -m 64 "



//--------------------- .note.nv.cuinfo           --------------------------
	.section	.note.nv.cuinfo,"",@"SHT_NOTE"
	.sectionflags	@"SHF_NOTE_NV_CUINFO"
        /*0018*/ 	.short	0x0002
        /*001a*/ 	.short	0x0064
        /*001c*/ 	.short	0x0082
	.zero		2


//--------------------- .nv.info                  --------------------------
	.section	.nv.info,"",@"SHT_CUDA_INFO"
	.align	4


	//----- nvinfo : EIATTR_REGCOUNT
	.align		4
        /*0000*/ 	.byte	0x04, 0x2f
        /*0002*/ 	.short	(.L_1 - .L_0)
	.align		4
.L_0:
        /*0004*/ 	.word	index@(_Z26filtro_mediana_kernel_v1_2PhS_iiif)
        /*0008*/ 	.word	0x00000020


	//----- nvinfo : EIATTR_FRAME_SIZE
	.align		4
.L_1:
        /*000c*/ 	.byte	0x04, 0x11
        /*000e*/ 	.short	(.L_3 - .L_2)
	.align		4
.L_2:
        /*0010*/ 	.word	index@(_Z26filtro_mediana_kernel_v1_2PhS_iiif)
        /*0014*/ 	.word	0x00000000


	//----- nvinfo : EIATTR_MIN_STACK_SIZE
	.align		4
.L_3:
        /*0018*/ 	.byte	0x04, 0x12
        /*001a*/ 	.short	(.L_5 - .L_4)
	.align		4
.L_4:
        /*001c*/ 	.word	index@(_Z26filtro_mediana_kernel_v1_2PhS_iiif)
        /*0020*/ 	.word	0x00000000
.L_5:


//--------------------- .nv.compat                --------------------------
	.section	.nv.compat,"",@"SHT_CUDA_COMPAT_INFO"
	.align	4
        /*0000*/ 	.byte	0x02, 0x09, 0x00, 0x00, 0x02, 0x02, 0x01, 0x00, 0x02, 0x05, 0x05, 0x00, 0x03, 0x07, 0x01, 0x01
        /*0010*/ 	.byte	0x02, 0x03, 0x00, 0x00, 0x02, 0x06, 0x01, 0x00, 0x04, 0x0b, 0x08, 0x00, 0x09, 0x00, 0x00, 0x00
        /*0020*/ 	.byte	0x00, 0x00, 0x00, 0x00


//--------------------- .nv.info._Z26filtro_mediana_kernel_v1_2PhS_iiif --------------------------
	.section	.nv.info._Z26filtro_mediana_kernel_v1_2PhS_iiif,"",@"SHT_CUDA_INFO"
	.sectionflags	@""
	.align	4


	//----- nvinfo : EIATTR_CUDA_API_VERSION
	.align		4
        /*0000*/ 	.byte	0x04, 0x37
        /*0002*/ 	.short	(.L_7 - .L_6)
.L_6:
        /*0004*/ 	.word	0x00000082


	//----- nvinfo : EIATTR_KPARAM_INFO
	.align		4
.L_7:
        /*0008*/ 	.byte	0x04, 0x17
        /*000a*/ 	.short	(.L_9 - .L_8)
.L_8:
        /*000c*/ 	.word	0x00000000
        /*0010*/ 	.short	0x0005
        /*0012*/ 	.short	0x001c
        /*0014*/ 	.byte	0x00, 0xf0, 0x11, 0x00


	//----- nvinfo : EIATTR_KPARAM_INFO
	.align		4
.L_9:
        /*0018*/ 	.byte	0x04, 0x17
        /*001a*/ 	.short	(.L_11 - .L_10)
.L_10:
        /*001c*/ 	.word	0x00000000
        /*0020*/ 	.short	0x0004
        /*0022*/ 	.short	0x0018
        /*0024*/ 	.byte	0x00, 0xf0, 0x11, 0x00


	//----- nvinfo : EIATTR_KPARAM_INFO
	.align		4
.L_11:
        /*0028*/ 	.byte	0x04, 0x17
        /*002a*/ 	.short	(.L_13 - .L_12)
.L_12:
        /*002c*/ 	.word	0x00000000
        /*0030*/ 	.short	0x0003
        /*0032*/ 	.short	0x0014
        /*0034*/ 	.byte	0x00, 0xf0, 0x11, 0x00


	//----- nvinfo : EIATTR_KPARAM_INFO
	.align		4
.L_13:
        /*0038*/ 	.byte	0x04, 0x17
        /*003a*/ 	.short	(.L_15 - .L_14)
.L_14:
        /*003c*/ 	.word	0x00000000
        /*0040*/ 	.short	0x0002
        /*0042*/ 	.short	0x0010
        /*0044*/ 	.byte	0x00, 0xf0, 0x11, 0x00


	//----- nvinfo : EIATTR_KPARAM_INFO
	.align		4
.L_15:
        /*0048*/ 	.byte	0x04, 0x17
        /*004a*/ 	.short	(.L_17 - .L_16)
.L_16:
        /*004c*/ 	.word	0x00000000
        /*0050*/ 	.short	0x0001
        /*0052*/ 	.short	0x0008
        /*0054*/ 	.byte	0x00, 0xf5, 0x21, 0x00


	//----- nvinfo : EIATTR_KPARAM_INFO
	.align		4
.L_17:
        /*0058*/ 	.byte	0x04, 0x17
        /*005a*/ 	.short	(.L_19 - .L_18)
.L_18:
        /*005c*/ 	.word	0x00000000
        /*0060*/ 	.short	0x0000
        /*0062*/ 	.short	0x0000
        /*0064*/ 	.byte	0x00, 0xf5, 0x21, 0x00


	//----- nvinfo : EIATTR_SPARSE_MMA_MASK
	.align		4
.L_19:
        /*0068*/ 	.byte	0x03, 0x50
        /*006a*/ 	.short	0x0000


	//----- nvinfo : EIATTR_MAXREG_COUNT
	.align		4
        /*006c*/ 	.byte	0x03, 0x1b
        /*006e*/ 	.short	0x00ff


	//----- nvinfo : EIATTR_MERCURY_ISA_VERSION
	.align		4
        /*0070*/ 	.byte	0x03, 0x5f
        /*0072*/ 	.short	0x0101


	//----- nvinfo : EIATTR_VRC_CTA_INIT_COUNT
	.align		4
        /*0074*/ 	.byte	0x02, 0x4a
	.zero		1
	.zero		1


	//----- nvinfo : EIATTR_EXIT_INSTR_OFFSETS
	.align		4
        /*0078*/ 	.byte	0x04, 0x1c
        /*007a*/ 	.short	(.L_21 - .L_20)


	//   ....[0]....
.L_20:
        /*007c*/ 	.word	0x000000c0


	//   ....[1]....
        /*0080*/ 	.word	0x00000f60


	//   ....[2]....
        /*0084*/ 	.word	0x00000fb0


	//----- nvinfo : EIATTR_CRS_STACK_SIZE
	.align		4
.L_21:
        /*0088*/ 	.byte	0x04, 0x1e
        /*008a*/ 	.short	(.L_23 - .L_22)
.L_22:
        /*008c*/ 	.word	0x00000000


	//----- nvinfo : EIATTR_CBANK_PARAM_SIZE
	.align		4
.L_23:
        /*0090*/ 	.byte	0x03, 0x19
        /*0092*/ 	.short	0x0020


	//----- nvinfo : EIATTR_PARAM_CBANK
	.align		4
        /*0094*/ 	.byte	0x04, 0x0a
        /*0096*/ 	.short	(.L_25 - .L_24)
	.align		4
.L_24:
        /*0098*/ 	.word	index@(.nv.constant0._Z26filtro_mediana_kernel_v1_2PhS_iiif)
        /*009c*/ 	.short	0x0380
        /*009e*/ 	.short	0x0020


	//----- nvinfo : EIATTR_SW_WAR
	.align		4
.L_25:
        /*00a0*/ 	.byte	0x04, 0x36
        /*00a2*/ 	.short	(.L_27 - .L_26)
.L_26:
        /*00a4*/ 	.word	0x00000008
.L_27:


//--------------------- .nv.callgraph             --------------------------
	.section	.nv.callgraph,"",@"SHT_CUDA_CALLGRAPH"
	.align	4
	.sectionentsize	8
	.align		4
        /*0000*/ 	.word	0x00000000
	.align		4
        /*0004*/ 	.word	0xffffffff
	.align		4
        /*0008*/ 	.word	0x00000000
	.align		4
        /*000c*/ 	.word	0xfffffffe
	.align		4
        /*0010*/ 	.word	0x00000000
	.align		4
        /*0014*/ 	.word	0xfffffffd
	.align		4
        /*0018*/ 	.word	0x00000000
	.align		4
        /*001c*/ 	.word	0xfffffffc


//--------------------- .text._Z26filtro_mediana_kernel_v1_2PhS_iiif --------------------------
	.section	.text._Z26filtro_mediana_kernel_v1_2PhS_iiif,"ax",@progbits
	.align	128
        .global         _Z26filtro_mediana_kernel_v1_2PhS_iiif
        .type           _Z26filtro_mediana_kernel_v1_2PhS_iiif,@function
        .size           _Z26filtro_mediana_kernel_v1_2PhS_iiif,(.L_x_15 - _Z26filtro_mediana_kernel_v1_2PhS_iiif)
        .other          _Z26filtro_mediana_kernel_v1_2PhS_iiif,@"STO_CUDA_ENTRY STV_DEFAULT"
_Z26filtro_mediana_kernel_v1_2PhS_iiif:
.text._Z26filtro_mediana_kernel_v1_2PhS_iiif:
[----:B------:R-:W-:Y:S01]  /*0000*/  LDC R1, c[0x0][0x37c] ;  /* 0x0000df00ff017b82 */ /* 0x000fe20000000800 */
[----:B------:R-:W0:Y:S07]  /*0010*/  S2R R7, SR_TID.Y ;  /* 0x0000000000077919 */ /* 0x000e2e0000002200 */
[----:B------:R-:W1:Y:S01]  /*0020*/  LDC R6, c[0x0][0x360] ;  /* 0x0000d800ff067b82 */ /* 0x000e620000000800 */
[----:B------:R-:W2:Y:S01]  /*0030*/  LDCU.64 UR6, c[0x0][0x390] ;  /* 0x00007200ff0677ac */ /* 0x000ea20008000a00 */
[----:B------:R-:W1:Y:S06]  /*0040*/  S2R R3, SR_TID.X ;  /* 0x0000000000037919 */ /* 0x000e6c0000002100 */
[----:B------:R-:W0:Y:S08]  /*0050*/  S2UR UR5, SR_CTAID.Y ;  /* 0x00000000000579c3 */ /* 0x000e300000002600 */
[----:B------:R-:W0:Y:S08]  /*0060*/  LDC R4, c[0x0][0x364] ;  /* 0x0000d900ff047b82 */ /* 0x000e300000000800 */
[----:B------:R-:W1:Y:S01]  /*0070*/  S2UR UR4, SR_CTAID.X ;  /* 0x00000000000479c3 */ /* 0x000e620000002500 */
[----:B0-----:R-:W-:-:S05]  /*0080*/  IMAD R4, R4, UR5, R7 ;  /* 0x0000000504047c24 */ /* 0x001fca000f8e0207 */
[----:B--2---:R-:W-:Y:S01]  /*0090*/  ISETP.GE.AND P0, PT, R4, UR7, PT ;  /* 0x0000000704007c0c */ /* 0x004fe2000bf06270 */
[----:B-1----:R-:W-:-:S05]  /*00a0*/  IMAD R5, R6, UR4, R3 ;  /* 0x0000000406057c24 */ /* 0x002fca000f8e0203 */
[----:B------:R-:W-:-:S13]  /*00b0*/  ISETP.GE.OR P0, PT, R5, UR6, P0 ;  /* 0x0000000605007c0c */ /* 0x000fda0008706670 */
[----:B------:R-:W-:Y:S05]  /*00c0*/  @P0 EXIT ;  /* 0x000000000000094d */ /* 0x000fea0003800000 */
[----:B------:R-:W0:Y:S01]  /*00d0*/  LDC R9, c[0x0][0x398] ;  /* 0x0000e600ff097b82 */ /* 0x000e220000000800 */
[----:B------:R-:W-:Y:S01]  /*00e0*/  UMOV UR4, 0x400 ;  /* 0x0000040000047882 */ /* 0x000fe20000000000 */
[----:B------:R-:W-:Y:S01]  /*00f0*/  IMAD R6, R6, R7, R3 ;  /* 0x0000000706067224 */ /* 0x000fe200078e0203 */
[----:B------:R-:W1:Y:S05]  /*0100*/  LDCU.64 UR10, c[0x0][0x358] ;  /* 0x00006b00ff0a77ac */ /* 0x000e6a0008000a00 */
[----:B------:R-:W2:Y:S01]  /*0110*/  S2UR UR5, SR_CgaCtaId ;  /* 0x00000000000579c3 */ /* 0x000ea20000008800 */
[C---:B0-----:R-:W-:Y:S01]  /*0120*/  ISETP.GE.AND P0, PT, R9.reuse, -0x1, PT ;  /* 0xffffffff0900780c */ /* 0x041fe20003f06270 */
[-C--:B------:R-:W-:Y:S01]  /*0130*/  IMAD R6, R6, R9.reuse, RZ ;  /* 0x0000000906067224 */ /* 0x080fe200078e02ff */
[----:B------:R-:W-:Y:S01]  /*0140*/  LEA.HI R20, R9, R9, RZ, 0x1 ;  /* 0x0000000909147211 */ /* 0x000fe200078f08ff */
[----:B--2---:R-:W-:-:S06]  /*0150*/  ULEA UR4, UR5, UR4, 0x18 ;  /* 0x0000000405047291 */ /* 0x004fcc000f8ec0ff */
[----:B------:R-:W-:Y:S01]  /*0160*/  IMAD R0, R6, R9, UR4 ;  /* 0x0000000406007e24 */ /* 0x000fe2000f8e0209 */
[----:B------:R-:W-:-:S03]  /*0170*/  UMOV UR4, URZ ;  /* 0x000000ff00047c82 */ /* 0x000fc60008000000 */
[----:B-1----:R-:W-:Y:S05]  /*0180*/  @!P0 BRA `(.L_x_0) ;  /* 0x0000000400d08947 */ /* 0x002fea0003800000 */
[----:B------:R-:W-:Y:S01]  /*0190*/  SHF.R.S32.HI R20, RZ, 0x1, R20 ;  /* 0x00000001ff147819 */ /* 0x000fe20000011414 */
[----:B------:R-:W-:Y:S01]  /*01a0*/  UMOV UR5, URZ ;  /* 0x000000ff00057c82 */ /* 0x000fe20008000000 */
[----:B------:R-:W-:Y:S02]  /*01b0*/  UMOV UR4, URZ ;  /* 0x000000ff00047c82 */ /* 0x000fe40008000000 */
[----:B------:R-:W-:Y:S01]  /*01c0*/  IABS R3, R20 ;  /* 0x0000001400037213 */ /* 0x000fe20000000000 */
[--C-:B------:R-:W-:Y:S01]  /*01d0*/  IMAD.MOV R18, RZ, RZ, -R20.reuse ;  /* 0x000000ffff127224 */ /* 0x100fe200078e0a14 */
[C---:B------:R-:W-:Y:S01]  /*01e0*/  IADD3 R16, PT, PT, -R20.reuse, 0x1, RZ ;  /* 0x0000000114107810 */ /* 0x040fe20007ffe1ff */
[C---:B------:R-:W-:Y:S01]  /*01f0*/  IMAD.IADD R17, R5.reuse, 0x1, -R20 ;  /* 0x0000000105117824 */ /* 0x040fe200078e0a14 */
[C---:B------:R-:W-:Y:S01]  /*0200*/  IADD3 R15, PT, PT, -R20.reuse, 0x2, RZ ;  /* 0x00000002140f7810 */ /* 0x040fe20007ffe1ff */
[C---:B------:R-:W-:Y:S01]  /*0210*/  IMAD.IADD R10, R20.reuse, 0x1, R3 ;  /* 0x00000001140a7824 */ /* 0x040fe200078e0203 */
[C---:B------:R-:W-:Y:S01]  /*0220*/  IADD3 R12, P0, PT, R5.reuse, R18, RZ ;  /* 0x00000012050c7210 */ /* 0x040fe20007f1e0ff */
[----:B------:R-:W-:Y:S01]  /*0230*/  IMAD.IADD R13, R5, 0x1, R16 ;  /* 0x00000001050d7824 */ /* 0x000fe200078e0210 */
[--C-:B------:R-:W-:Y:S01]  /*0240*/  SHF.R.S32.HI R2, RZ, 0x1f, R18.reuse ;  /* 0x0000001fff027819 */ /* 0x100fe20000011412 */
[----:B------:R-:W-:Y:S01]  /*0250*/  IMAD.MOV.U32 R11, RZ, RZ, R18 ;  /* 0x000000ffff0b7224 */ /* 0x000fe200078e0012 */
[----:B------:R-:W-:-:S02]  /*0260*/  IADD3 R14, PT, PT, -R20, 0x3, RZ ;  /* 0x00000003140e7810 */ /* 0x000fc40007ffe1ff */
[----:B------:R-:W-:Y:S02]  /*0270*/  LEA.HI.X.SX32 R9, R5, R2, 0x1, P0 ;  /* 0x0000000205097211 */ /* 0x000fe400000f0eff */
[----:B------:R-:W-:-:S07]  /*0280*/  LOP3.LUT R21, R10, 0x3, RZ, 0xc0, !PT ;  /* 0x000000030a157812 */ /* 0x000fce00078ec0ff */
.L_x_8:
[----:B------:R-:W0:Y:S01]  /*0290*/  LDCU UR6, c[0x0][0x390] ;  /* 0x00007200ff0677ac */ /* 0x000e220008000800 */
[----:B------:R-:W-:Y:S01]  /*02a0*/  ISETP.NE.AND P0, PT, R21, 0x3, PT ;  /* 0x000000031500780c */ /* 0x000fe20003f05270 */
[----:B------:R-:W-:Y:S02]  /*02b0*/  IMAD.IADD R8, R4, 0x1, R11 ;  /* 0x0000000104087824 */ /* 0x000fe400078e020b */
[----:B------:R-:W-:Y:S02]  /*02c0*/  IMAD.MOV.U32 R22, RZ, RZ, R18 ;  /* 0x000000ffff167224 */ /* 0x000fe400078e0012 */
[----:B0-----:R-:W-:-:S08]  /*02d0*/  IMAD R7, R8, UR6, RZ ;  /* 0x0000000608077c24 */ /* 0x001fd0000f8e02ff */
[----:B--2---:R-:W-:Y:S05]  /*02e0*/  @!P0 BRA `(.L_x_1) ;  /* 0x0000000000b88947 */ /* 0x004fea0003800000 */
[----:B------:R-:W0:Y:S01]  /*02f0*/  LDCU UR4, c[0x0][0x394] ;  /* 0x00007280ff0477ac */ /* 0x000e220008000800 */
[----:B------:R-:W-:Y:S02]  /*0300*/  LOP3.LUT R2, R17, R8, RZ, 0xfc, !PT ;  /* 0x0000000811027212 */ /* 0x000fe400078efcff */
[----:B0-----:R-:W-:-:S04]  /*0310*/  ISETP.GE.AND P0, PT, R8, UR4, PT ;  /* 0x0000000408007c0c */ /* 0x001fc8000bf06270 */
[----:B------:R-:W-:-:S04]  /*0320*/  ISETP.GE.OR P1, PT, R17, UR6, P0 ;  /* 0x0000000611007c0c */ /* 0x000fc80008726670 */
[----:B------:R-:W-:-:S13]  /*0330*/  ISETP.LT.OR P1, PT, R2, RZ, P1 ;  /* 0x000000ff0200720c */ /* 0x000fda0000f21670 */
[----:B------:R-:W0:Y:S01]  /*0340*/  @!P1 LDC.64 R2, c[0x0][0x380] ;  /* 0x0000e000ff029b82 */ /* 0x000e220000000a00 */
[----:B------:R-:W-:-:S05]  /*0350*/  @!P1 IMAD.IADD R19, R17, 0x1, R7 ;  /* 0x0000000111139824 */ /* 0x000fca00078e0207 */
[----:B0-----:R-:W-:-:S04]  /*0360*/  @!P1 IADD3 R2, P2, PT, R19, R2, RZ ;  /* 0x0000000213029210 */ /* 0x001fc80007f5e0ff */
[----:B------:R-:W-:Y:S02]  /*0370*/  @!P1 LEA.HI.X.SX32 R3, R19, R3, 0x1, P2 ;  /* 0x0000000313039211 */ /* 0x000fe400010f0eff */
[----:B------:R-:W-:-:S06]  /*0380*/  PRMT R19, RZ, 0x7610, R19 ;  /* 0x00007610ff137816 */ /* 0x000fcc0000000013 */
[----:B------:R-:W2:Y:S01]  /*0390*/  @!P1 LDG.E.U8 R19, desc[UR10][R2.64] ;  /* 0x0000000a02139981 */ /* 0x000ea2000c1e1100 */
[----:B------:R-:W-:Y:S01]  /*03a0*/  ISETP.NE.AND P1, PT, R21, RZ, PT ;  /* 0x000000ff1500720c */ /* 0x000fe20003f25270 */
[----:B------:R-:W-:Y:S02]  /*03b0*/  UIADD3 UR4, UPT, UPT, UR5, 0x1, URZ ;  /* 0x0000000105047890 */ /* 0x000fe4000fffe0ff */
[----:B------:R-:W-:Y:S02]  /*03c0*/  VIADD R24, R0, UR5 ;  /* 0x0000000500187c36 */ /* 0x000fe40008000000 */
[----:B------:R-:W-:Y:S01]  /*03d0*/  IMAD.MOV.U32 R22, RZ, RZ, R16 ;  /* 0x000000ffff167224 */ /* 0x000fe200078e0010 */
[----:B--2---:R0:W-:Y:S07]  /*03e0*/  STS.U8 [R0+UR5], R19 ;  /* 0x0000001300007988 */ /* 0x0041ee0008000005 */
[----:B------:R-:W-:Y:S05]  /*03f0*/  @!P1 BRA `(.L_x_1) ;  /* 0x0000000000749947 */ /* 0x000fea0003800000 */
[----:B------:R-:W1:Y:S01]  /*0400*/  LDCU.64 UR8, c[0x0][0x380] ;  /* 0x00007000ff0877ac */ /* 0x000e620008000a00 */
[C---:B------:R-:W-:Y:S01]  /*0410*/  ISETP.GE.OR P1, PT, R13.reuse, UR6, P0 ;  /* 0x000000060d007c0c */ /* 0x040fe20008726670 */
[----:B------:R-:W-:Y:S01]  /*0420*/  BSSY.RECONVERGENT B0, `(.L_x_2) ;  /* 0x0000009000007945 */ /* 0x000fe20003800200 */
[----:B------:R-:W-:Y:S02]  /*0430*/  LOP3.LUT R3, R13, R8, RZ, 0xfc, !PT ;  /* 0x000000080d037212 */ /* 0x000fe400078efcff */
[----:B------:R-:W-:Y:S02]  /*0440*/  SHF.R.S32.HI R22, RZ, 0x1f, R7 ;  /* 0x0000001fff167819 */ /* 0x000fe40000011407 */
[----:B------:R-:W-:Y:S02]  /*0450*/  ISETP.LT.OR P1, PT, R3, RZ, P1 ;  /* 0x000000ff0300720c */ /* 0x000fe40000f21670 */
[----:B0-----:R-:W-:Y:S02]  /*0460*/  PRMT R19, RZ, 0x7610, R19 ;  /* 0x00007610ff137816 */ /* 0x001fe40000000013 */
[----:B-1----:R-:W-:-:S04]  /*0470*/  IADD3 R2, P2, P3, R12, UR8, R7 ;  /* 0x000000080c027c10 */ /* 0x002fc8000fb5e007 */
[----:B------:R-:W-:-:S05]  /*0480*/  IADD3.X R3, PT, PT, R9, UR9, R22, P2, P3 ;  /* 0x0000000909037c10 */ /* 0x000fca00097e6416 */
[----:B------:R-:W-:Y:S05]  /*0490*/  @P1 BRA `(.L_x_3) ;  /* 0x0000000000041947 */ /* 0x000fea0003800000 */
[----:B------:R0:W5:Y:S02]  /*04a0*/  LDG.E.U8 R19, desc[UR10][R2.64+0x1] ;  /* 0x0000010a02137981 */ /* 0x000164000c1e1100 */
.L_x_3:
[----:B------:R-:W-:Y:S05]  /*04b0*/  BSYNC.RECONVERGENT B0 ;  /* 0x0000000000007941 */ /* 0x000fea0003800200 */
.L_x_2:
[----:B-----5:R1:W-:Y:S01]  /*04c0*/  STS.U8 [R24+0x1], R19 ;  /* 0x0000011318007388 */ /* 0x0203e20000000000 */
[----:B------:R-:W-:Y:S01]  /*04d0*/  ISETP.NE.AND P1, PT, R21, 0x1, PT ;  /* 0x000000011500780c */ /* 0x000fe20003f25270 */
[----:B------:R-:W-:Y:S01]  /*04e0*/  UIADD3 UR4, UPT, UPT, UR5, 0x2, URZ ;  /* 0x0000000205047890 */ /* 0x000fe2000fffe0ff */
[----:B------:R-:W-:-:S11]  /*04f0*/  IMAD.MOV.U32 R22, RZ, RZ, R15 ;  /* 0x000000ffff167224 */ /* 0x000fd600078e000f */
[----:B-1----:R-:W-:Y:S05]  /*0500*/  @!P1 BRA `(.L_x_1) ;  /* 0x0000000000309947 */ /* 0x002fea0003800000 */
[----:B------:R-:W-:Y:S01]  /*0510*/  VIADD R19, R13, 0x1 ;  /* 0x000000010d137836 */ /* 0x000fe20000000000 */
[----:B------:R-:W-:Y:S04]  /*0520*/  BSSY.RECONVERGENT B0, `(.L_x_4) ;  /* 0x0000007000007945 */ /* 0x000fe80003800200 */
[C---:B------:R-:W-:Y:S02]  /*0530*/  ISETP.GE.OR P0, PT, R19.reuse, UR6, P0 ;  /* 0x0000000613007c0c */ /* 0x040fe40008706670 */
[----:B------:R-:W-:-:S04]  /*0540*/  LOP3.LUT R19, R19, R8, RZ, 0xfc, !PT ;  /* 0x0000000813137212 */ /* 0x000fc800078efcff */
[----:B------:R-:W-:Y:S02]  /*0550*/  ISETP.LT.OR P0, PT, R19, RZ, P0 ;  /* 0x000000ff1300720c */ /* 0x000fe40000701670 */
[----:B------:R-:W-:-:S11]  /*0560*/  PRMT R19, RZ, 0x7610, R19 ;  /* 0x00007610ff137816 */ /* 0x000fd60000000013 */
[----:B------:R-:W-:Y:S05]  /*0570*/  @P0 BRA `(.L_x_5) ;  /* 0x0000000000040947 */ /* 0x000fea0003800000 */
[----:B------:R1:W5:Y:S02]  /*0580*/  LDG.E.U8 R19, desc[UR10][R2.64+0x2] ;  /* 0x0000020a02137981 */ /* 0x000364000c1e1100 */
.L_x_5:
[----:B------:R-:W-:Y:S05]  /*0590*/  BSYNC.RECONVERGENT B0 ;  /* 0x0000000000007941 */ /* 0x000fea0003800200 */
.L_x_4:
[----:B-----5:R2:W-:Y:S01]  /*05a0*/  STS.U8 [R24+0x2], R19 ;  /* 0x0000021318007388 */ /* 0x0205e20000000000 */
[----:B------:R-:W-:Y:S01]  /*05b0*/  IMAD.MOV.U32 R22, RZ, RZ, R14 ;  /* 0x000000ffff167224 */ /* 0x000fe200078e000e */
[----:B------:R-:W-:-:S12]  /*05c0*/  UIADD3 UR4, UPT, UPT, UR5, 0x3, URZ ;  /* 0x0000000305047890 */ /* 0x000fd8000fffe0ff */
.L_x_1:
[----:B------:R-:W-:-:S13]  /*05d0*/  ISETP.GE.U32.AND P0, PT, R10, 0x3, PT ;  /* 0x000000030a00780c */ /* 0x000fda0003f06070 */
[----:B------:R-:W-:Y:S05]  /*05e0*/  @!P0 BRA `(.L_x_6) ;  /* 0x0000000000a48947 */ /* 0x000fea0003800000 */
[----:B------:R-:W3:Y:S01]  /*05f0*/  LDCU UR5, c[0x0][0x394] ;  /* 0x00007280ff0577ac */ /* 0x000ee20008000800 */
[----:B------:R-:W4:Y:S01]  /*0600*/  LDCU UR6, c[0x0][0x390] ;  /* 0x00007200ff0677ac */ /* 0x000f220008000800 */
[----:B------:R-:W0:Y:S01]  /*0610*/  LDCU.64 UR8, c[0x0][0x380] ;  /* 0x00007000ff0877ac */ /* 0x000e220008000a00 */
[----:B---3--:R-:W-:-:S13]  /*0620*/  ISETP.GE.AND P4, PT, R8, UR5, PT ;  /* 0x0000000508007c0c */ /* 0x008fda000bf86270 */
.L_x_7:
[----:B--2---:R-:W-:Y:S01]  /*0630*/  IMAD.IADD R24, R5, 0x1, R22 ;  /* 0x0000000105187824 */ /* 0x004fe200078e0216 */
[----:B0-----:R-:W-:Y:S02]  /*0640*/  PRMT R25, RZ, 0x7610, R25 ;  /* 0x00007610ff197816 */ /* 0x001fe40000000019 */
[----:B------:R-:W-:Y:S01]  /*0650*/  PRMT R27, RZ, 0x7610, R27 ;  /* 0x00007610ff1b7816 */ /* 0x000fe2000000001b */
[C---:B0-----:R-:W-:Y:S01]  /*0660*/  VIADD R19, R24.reuse, 0x2 ;  /* 0x0000000218137836 */ /* 0x041fe20000000000 */
[C---:B----4-:R-:W-:Y:S01]  /*0670*/  ISETP.GE.OR P0, PT, R24.reuse, UR6, P4 ;  /* 0x0000000618007c0c */ /* 0x050fe2000a706670 */
[C---:B------:R-:W-:Y:S01]  /*0680*/  VIADD R23, R24.reuse, 0x3 ;  /* 0x0000000318177836 */ /* 0x040fe20000000000 */
[C---:B-1----:R-:W-:Y:S01]  /*0690*/  LOP3.LUT R2, R24.reuse, R8, RZ, 0xfc, !PT ;  /* 0x0000000818027212 */ /* 0x042fe200078efcff */
[----:B------:R-:W-:Y:S01]  /*06a0*/  VIADD R3, R24, 0x1 ;  /* 0x0000000118037836 */ /* 0x000fe20000000000 */
[----:B------:R-:W-:Y:S02]  /*06b0*/  ISETP.GE.OR P3, PT, R19, UR6, P4 ;  /* 0x0000000613007c0c */ /* 0x000fe4000a766670 */
[----:B------:R-:W-:-:S02]  /*06c0*/  ISETP.LT.OR P0, PT, R2, RZ, P0 ;  /* 0x000000ff0200720c */ /* 0x000fc40000701670 */
[----:B------:R-:W-:Y:S02]  /*06d0*/  ISETP.GE.OR P1, PT, R23, UR6, P4 ;  /* 0x0000000617007c0c */ /* 0x000fe4000a726670 */
[C---:B------:R-:W-:Y:S02]  /*06e0*/  ISETP.GE.OR P2, PT, R3.reuse, UR6, P4 ;  /* 0x0000000603007c0c */ /* 0x040fe4000a746670 */
[-C--:B------:R-:W-:Y:S01]  /*06f0*/  LOP3.LUT R2, R3, R8.reuse, RZ, 0xfc, !PT ;  /* 0x0000000803027212 */ /* 0x080fe200078efcff */
[----:B------:R-:W-:Y:S01]  /*0700*/  IMAD.IADD R3, R7, 0x1, R24 ;  /* 0x0000000107037824 */ /* 0x000fe200078e0218 */
[-C--:B------:R-:W-:Y:S02]  /*0710*/  LOP3.LUT R19, R19, R8.reuse, RZ, 0xfc, !PT ;  /* 0x0000000813137212 */ /* 0x080fe400078efcff */
[----:B------:R-:W-:Y:S02]  /*0720*/  LOP3.LUT R23, R23, R8, RZ, 0xfc, !PT ;  /* 0x0000000817177212 */ /* 0x000fe400078efcff */
[----:B------:R-:W-:-:S02]  /*0730*/  ISETP.LT.OR P2, PT, R2, RZ, P2 ;  /* 0x000000ff0200720c */ /* 0x000fc40001741670 */
[----:B------:R-:W-:Y:S02]  /*0740*/  ISETP.LT.OR P3, PT, R19, RZ, P3 ;  /* 0x000000ff1300720c */ /* 0x000fe40001f61670 */
[----:B------:R-:W-:Y:S02]  /*0750*/  ISETP.LT.OR P1, PT, R23, RZ, P1 ;  /* 0x000000ff1700720c */ /* 0x000fe40000f21670 */
[C---:B------:R-:W-:Y:S02]  /*0760*/  IADD3 R2, P5, PT, R3.reuse, UR8, RZ ;  /* 0x0000000803027c10 */ /* 0x040fe4000ffbe0ff */
[----:B------:R-:W-:Y:S02]  /*0770*/  PRMT R23, RZ, 0x7610, R23 ;  /* 0x00007610ff177816 */ /* 0x000fe40000000017 */
[----:B------:R-:W-:Y:S02]  /*0780*/  PRMT R19, RZ, 0x7610, R19 ;  /* 0x00007610ff137816 */ /* 0x000fe40000000013 */
[----:B------:R-:W-:-:S05]  /*0790*/  LEA.HI.X.SX32 R3, R3, UR9, 0x1, P5 ;  /* 0x0000000903037c11 */ /* 0x000fca000a8f0eff */
[----:B------:R-:W2:Y:S04]  /*07a0*/  @!P2 LDG.E.U8 R23, desc[UR10][R2.64+0x1] ;  /* 0x0000010a0217a981 */ /* 0x000ea8000c1e1100 */
[----:B------:R-:W3:Y:S04]  /*07b0*/  @!P3 LDG.E.U8 R25, desc[UR10][R2.64+0x2] ;  /* 0x0000020a0219b981 */ /* 0x000ee8000c1e1100 */
[----:B------:R-:W4:Y:S04]  /*07c0*/  @!P0 LDG.E.U8 R19, desc[UR10][R2.64] ;  /* 0x0000000a02138981 */ /* 0x000f28000c1e1100 */
[----:B------:R-:W5:Y:S01]  /*07d0*/  @!P1 LDG.E.U8 R27, desc[UR10][R2.64+0x3] ;  /* 0x0000030a021b9981 */ /* 0x000f62000c1e1100 */
[C---:B------:R-:W-:Y:S01]  /*07e0*/  VIADD R24, R22.reuse, 0x3 ;  /* 0x0000000316187836 */ /* 0x040fe20000000000 */
[----:B------:R-:W-:Y:S01]  /*07f0*/  IABS R29, R20 ;  /* 0x00000014001d7213 */ /* 0x000fe20000000000 */
[----:B------:R-:W-:-:S03]  /*0800*/  VIADD R22, R22, 0x4 ;  /* 0x0000000416167836 */ /* 0x000fc60000000000 */
[----:B------:R-:W-:Y:S01]  /*0810*/  ISETP.NE.AND P0, PT, R24, R29, PT ;  /* 0x0000001d1800720c */ /* 0x000fe20003f05270 */
[----:B--2---:R0:W-:Y:S04]  /*0820*/  STS.U8 [R0+UR4+0x1], R23 ;  /* 0x0000011700007988 */ /* 0x0041e80008000004 */
[----:B---3--:R0:W-:Y:S04]  /*0830*/  STS.U8 [R0+UR4+0x2], R25 ;  /* 0x0000021900007988 */ /* 0x0081e80008000004 */
[----:B----4-:R0:W-:Y:S04]  /*0840*/  STS.U8 [R0+UR4], R19 ;  /* 0x0000001300007988 */ /* 0x0101e80008000004 */
[----:B-----5:R0:W-:Y:S01]  /*0850*/  STS.U8 [R0+UR4+0x3], R27 ;  /* 0x0000031b00007988 */ /* 0x0201e20008000004 */
[----:B------:R-:W-:Y:S01]  /*0860*/  UIADD3 UR4, UPT, UPT, UR4, 0x4, URZ ;  /* 0x0000000404047890 */ /* 0x000fe2000fffe0ff */
[----:B------:R-:W-:Y:S11]  /*0870*/  @P0 BRA `(.L_x_7) ;  /* 0xfffffffc006c0947 */ /* 0x000ff6000383ffff */
.L_x_6:
[----:B01----:R-:W-:Y:S01]  /*0880*/  IABS R2, R20 ;  /* 0x0000001400027213 */ /* 0x003fe20000000000 */
[----:B------:R-:W-:-:S03]  /*0890*/  UMOV UR5, UR4 ;  /* 0x0000000400057c82 */ /* 0x000fc60008000000 */
[C---:B------:R-:W-:Y:S01]  /*08a0*/  ISETP.NE.AND P0, PT, R11.reuse, R2, PT ;  /* 0x000000020b00720c */ /* 0x040fe20003f05270 */
[----:B------:R-:W-:-:S12]  /*08b0*/  VIADD R11, R11, 0x1 ;  /* 0x000000010b0b7836 */ /* 0x000fd80000000000 */
[----:B------:R-:W-:Y:S05]  /*08c0*/  @P0 BRA `(.L_x_8) ;  /* 0xfffffff800700947 */ /* 0x000fea000383ffff */
.L_x_0:
[----:B------:R-:W-:-:S09]  /*08d0*/  UISETP.GE.AND UP0, UPT, UR4, 0x2, UPT ;  /* 0x000000020400788c */ /* 0x000fd2000bf06270 */
[----:B------:R-:W-:Y:S05]  /*08e0*/  BRA.U !UP0, `(.L_x_9) ;  /* 0x00000005083c7547 */ /* 0x000fea000b800000 */
[----:B------:R-:W0:Y:S01]  /*08f0*/  S2UR UR6, SR_CgaCtaId ;  /* 0x00000000000679c3 */ /* 0x000e220000008800 */
[----:B------:R-:W-:Y:S01]  /*0900*/  UMOV UR5, 0x400 ;  /* 0x0000040000057882 */ /* 0x000fe20000000000 */
[----:B------:R-:W-:Y:S02]  /*0910*/  UIADD3 UR8, UPT, UPT, UR4, -0x1, URZ ;  /* 0xffffffff04087890 */ /* 0x000fe4000fffe0ff */
[----:B------:R-:W-:-:S04]  /*0920*/  UIADD3 UR12, UPT, UPT, UR4, -0x2, URZ ;  /* 0xfffffffe040c7890 */ /* 0x000fc8000fffe0ff */
[----:B------:R-:W1:Y:S01]  /*0930*/  LDC R3, c[0x0][0x398] ;  /* 0x0000e600ff037b82 */ /* 0x000e620000000800 */
[----:B------:R-:W-:Y:S01]  /*0940*/  UMOV UR7, UR8 ;  /* 0x0000000800077c82 */ /* 0x000fe20008000000 */
[----:B0-----:R-:W-:-:S06]  /*0950*/  ULEA UR5, UR6, UR5, 0x18 ;  /* 0x0000000506057291 */ /* 0x001fcc000f8ec0ff */
[----:B-1----:R-:W-:Y:S01]  /*0960*/  IMAD R0, R6, R3, UR5 ;  /* 0x0000000506007e24 */ /* 0x002fe2000f8e0203 */
[----:B------:R-:W-:-:S03]  /*0970*/  UMOV UR5, URZ ;  /* 0x000000ff00057c82 */ /* 0x000fc60008000000 */
[----:B------:R-:W-:-:S07]  /*0980*/  VIADD R2, R0, 0x2 ;  /* 0x0000000200027836 */ /* 0x000fce0000000000 */
.L_x_13:
[----:B------:R-:W-:-:S04]  /*0990*/  UIADD3 UR6, UPT, UPT, UR5, -UR4, URZ ;  /* 0x8000000405067290 */ /* 0x000fc8000fffe0ff */
[----:B------:R-:W-:-:S09]  /*09a0*/  UISETP.GT.AND UP0, UPT, UR6, -0x2, UPT ;  /* 0xfffffffe0600788c */ /* 0x000fd2000bf04270 */
[----:B01----:R-:W-:Y:S05]  /*09b0*/  BRA.U UP0, `(.L_x_10) ;  /* 0x0000000100f87547 */ /* 0x003fea000b800000 */
[----:B------:R-:W-:Y:S02]  /*09c0*/  UIADD3 UR6, UPT, UPT, UR12, -UR5, URZ ;  /* 0x800000050c067290 */ /* 0x000fe4000fffe0ff */
[----:B------:R-:W-:Y:S02]  /*09d0*/  ULOP3.LUT UR13, UR7, 0x3, URZ, 0xc0, !UPT ;  /* 0x00000003070d7892 */ /* 0x000fe4000f8ec0ff */
[----:B------:R-:W-:Y:S02]  /*09e0*/  UISETP.GE.U32.AND UP1, UPT, UR6, 0x3, UPT ;  /* 0x000000030600788c */ /* 0x000fe4000bf26070 */
[----:B------:R-:W-:Y:S01]  /*09f0*/  UISETP.NE.AND UP0, UPT, UR13, URZ, UPT ;  /* 0x000000ff0d00728c */ /* 0x000fe2000bf05270 */
[----:B------:R-:W-:-:S06]  /*0a00*/  UMOV UR6, URZ ;  /* 0x000000ff00067c82 */ /* 0x000fcc0008000000 */
[----:B------:R-:W-:Y:S05]  /*0a10*/  BRA.U !UP1, `(.L_x_11) ;  /* 0x0000000109847547 */ /* 0x000fea000b800000 */
[----:B------:R0:W1:Y:S01]  /*0a20*/  LDS.U8 R3, [R0] ;  /* 0x0000000000037984 */ /* 0x0000620000000000 */
[----:B------:R-:W-:Y:S01]  /*0a30*/  ULOP3.LUT UR6, UR7, 0xfffffffc, URZ, 0xc0, !UPT ;  /* 0xfffffffc07067892 */ /* 0x000fe2000f8ec0ff */
[----:B------:R-:W-:-:S03]  /*0a40*/  IMAD.MOV.U32 R6, RZ, RZ, R2 ;  /* 0x000000ffff067224 */ /* 0x000fc600078e0002 */
[----:B------:R-:W-:-:S12]  /*0a50*/  UIADD3 UR9, UPT, UPT, -UR6, URZ, URZ ;  /* 0x000000ff06097290 */ /* 0x000fd8000fffe1ff */
.L_x_12:
[----:B------:R-:W3:Y:S01]  /*0a60*/  LDS.U8 R7, [R6+-0x1] ;  /* 0xffffff0006077984 */ /* 0x000ee20000000000 */
[----:B-1----:R-:W-:Y:S01]  /*0a70*/  LOP3.LUT R8, R3, 0xffff, RZ, 0xc0, !PT ;  /* 0x0000ffff03087812 */ /* 0x002fe200078ec0ff */
[----:B------:R-:W-:-:S04]  /*0a80*/  UIADD3 UR9, UPT, UPT, UR9, 0x4, URZ ;  /* 0x0000000409097890 */ /* 0x000fc8000fffe0ff */
[----:B------:R-:W-:Y:S01]  /*0a90*/  UISETP.NE.AND UP1, UPT, UR9, URZ, UPT ;  /* 0x000000ff0900728c */ /* 0x000fe2000bf25270 */
[----:B---3--:R-:W-:-:S13]  /*0aa0*/  ISETP.GT.U32.AND P0, PT, R8, R7, PT ;  /* 0x000000070800720c */ /* 0x008fda0003f04070 */
[----:B------:R1:W-:Y:S04]  /*0ab0*/  @P0 STS.U8 [R6+-0x2], R7 ;  /* 0xfffffe0706000388 */ /* 0x0003e80000000000 */
[----:B------:R-:W-:Y:S04]  /*0ac0*/  @P0 STS.U8 [R6+-0x1], R3 ;  /* 0xffffff0306000388 */ /* 0x000fe80000000000 */
[----:B------:R-:W3:Y:S01]  /*0ad0*/  LDS.U8 R9, [R6] ;  /* 0x0000000006097984 */ /* 0x000ee20000000000 */
[----:B-1----:R-:W-:-:S04]  /*0ae0*/  @P0 PRMT R7, R3, 0x7610, R7 ;  /* 0x0000761003070816 */ /* 0x002fc80000000007 */
[----:B------:R-:W-:-:S04]  /*0af0*/  LOP3.LUT R8, R7, 0xffff, RZ, 0xc0, !PT ;  /* 0x0000ffff07087812 */ /* 0x000fc800078ec0ff */
[----:B---3--:R-:W-:-:S13]  /*0b00*/  ISETP.GT.U32.AND P0, PT, R8, R9, PT ;  /* 0x000000090800720c */ /* 0x008fda0003f04070 */
[----:B------:R1:W-:Y:S04]  /*0b10*/  @P0 STS.U8 [R6+-0x1], R9 ;  /* 0xffffff0906000388 */ /* 0x0003e80000000000 */
[----:B------:R-:W3:Y:S04]  /*0b20*/  LDS.U8 R11, [R6+0x1] ;  /* 0x00000100060b7984 */ /* 0x000ee80000000000 */
[----:B------:R-:W4:Y:S01]  /*0b30*/  LDS.U8 R8, [R6+0x2] ;  /* 0x0000020006087984 */ /* 0x000f220000000000 */
[----:B-1----:R-:W-:-:S03]  /*0b40*/  @P0 PRMT R9, R7, 0x7610, R9 ;  /* 0x0000761007090816 */ /* 0x002fc60000000009 */
[----:B------:R-:W-:Y:S01]  /*0b50*/  @P0 STS.U8 [R6], R7 ;  /* 0x0000000706000388 */ /* 0x000fe20000000000 */
[----:B------:R-:W-:-:S04]  /*0b60*/  LOP3.LUT R10, R9, 0xffff, RZ, 0xc0, !PT ;  /* 0x0000ffff090a7812 */ /* 0x000fc800078ec0ff */
[----:B---3--:R-:W-:-:S13]  /*0b70*/  ISETP.GT.U32.AND P1, PT, R10, R11, PT ;  /* 0x0000000b0a00720c */ /* 0x008fda0003f24070 */
[----:B------:R1:W-:Y:S04]  /*0b80*/  @P1 STS.U8 [R6], R11 ;  /* 0x0000000b06001388 */ /* 0x0003e80000000000 */
[----:B------:R-:W-:Y:S01]  /*0b90*/  @P1 STS.U8 [R6+0x1], R9 ;  /* 0x0000010906001388 */ /* 0x000fe20000000000 */
[----:B-1----:R-:W-:-:S04]  /*0ba0*/  @P1 PRMT R11, R9, 0x7610, R11 ;  /* 0x00007610090b1816 */ /* 0x002fc8000000000b */
[----:B------:R-:W-:-:S04]  /*0bb0*/  LOP3.LUT R3, R11, 0xffff, RZ, 0xc0, !PT ;  /* 0x0000ffff0b037812 */ /* 0x000fc800078ec0ff */
[----:B----4-:R-:W-:Y:S02]  /*0bc0*/  ISETP.GT.U32.AND P0, PT, R3, R8, PT ;  /* 0x000000080300720c */ /* 0x010fe40003f04070 */
[----:B------:R-:W-:-:S11]  /*0bd0*/  PRMT R3, R8, 0x7610, R3 ;  /* 0x0000761008037816 */ /* 0x000fd60000000003 */
[----:B------:R1:W-:Y:S04]  /*0be0*/  @P0 STS.U8 [R6+0x1], R3 ;  /* 0x0000010306000388 */ /* 0x0003e80000000000 */
[----:B------:R3:W-:Y:S01]  /*0bf0*/  @P0 STS.U8 [R6+0x2], R11 ;  /* 0x0000020b06000388 */ /* 0x0007e20000000000 */
[----:B-1----:R-:W-:Y:S01]  /*0c00*/  @P0 PRMT R3, R11, 0x7610, R3 ;  /* 0x000076100b030816 */ /* 0x002fe20000000003 */
[----:B---3--:R-:W-:Y:S01]  /*0c10*/  VIADD R6, R6, 0x4 ;  /* 0x0000000406067836 */ /* 0x008fe20000000000 */
[----:B------:R-:W-:Y:S06]  /*0c20*/  BRA.U UP1, `(.L_x_12) ;  /* 0xfffffffd018c7547 */ /* 0x000fec000b83ffff */
.L_x_11:
[----:B------:R-:W-:Y:S05]  /*0c30*/  BRA.U !UP0, `(.L_x_10) ;  /* 0x0000000108587547 */ /* 0x000fea000b800000 */
[----:B------:R-:W-:Y:S01]  /*0c40*/  LDS.U8 R6, [R0+UR6] ;  /* 0x0000000600067984 */ /* 0x000fe20008000000 */
[----:B------:R-:W-:Y:S01]  /*0c50*/  UISETP.NE.AND UP0, UPT, UR13, 0x1, UPT ;  /* 0x000000010d00788c */ /* 0x000fe2000bf05270 */
[----:B------:R-:W-:Y:S02]  /*0c60*/  VIADD R9, R0, UR6 ;  /* 0x0000000600097c36 */ /* 0x000fe40008000000 */
[----:B------:R-:W1:Y:S02]  /*0c70*/  LDS.U8 R3, [R0+UR6+0x1] ;  /* 0x0000010600037984 */ /* 0x000e640008000000 */
[----:B-1----:R-:W-:-:S13]  /*0c80*/  ISETP.GT.U32.AND P0, PT, R6, R3, PT ;  /* 0x000000030600720c */ /* 0x002fda0003f04070 */
[----:B------:R-:W-:Y:S04]  /*0c90*/  @P0 STS.U8 [R0+UR6+0x1], R6 ;  /* 0x0000010600000988 */ /* 0x000fe80008000006 */
[----:B------:R1:W-:Y:S02]  /*0ca0*/  @P0 STS.U8 [R0+UR6], R3 ;  /* 0x0000000300000988 */ /* 0x0003e40008000006 */
[----:B-1----:R-:W-:Y:S01]  /*0cb0*/  @P0 PRMT R3, R6, 0x7610, R3 ;  /* 0x0000761006030816 */ /* 0x002fe20000000003 */
[----:B------:R-:W-:Y:S06]  /*0cc0*/  BRA.U !UP0, `(.L_x_10) ;  /* 0x0000000108347547 */ /* 0x000fec000b800000 */
[----:B------:R-:W1:Y:S01]  /*0cd0*/  LDS.U8 R6, [R9+0x2] ;  /* 0x0000020009067984 */ /* 0x000e620000000000 */
[----:B------:R-:W-:Y:S01]  /*0ce0*/  LOP3.LUT R7, R3, 0xffff, RZ, 0xc0, !PT ;  /* 0x0000ffff03077812 */ /* 0x000fe200078ec0ff */
[----:B------:R-:W-:-:S03]  /*0cf0*/  UISETP.NE.AND UP0, UPT, UR13, 0x2, UPT ;  /* 0x000000020d00788c */ /* 0x000fc6000bf05270 */
[----:B-1----:R-:W-:-:S13]  /*0d00*/  ISETP.GT.U32.AND P0, PT, R7, R6, PT ;  /* 0x000000060700720c */ /* 0x002fda0003f04070 */
[----:B------:R-:W-:Y:S04]  /*0d10*/  @P0 STS.U8 [R9+0x2], R3 ;  /* 0x0000020309000388 */ /* 0x000fe80000000000 */
[----:B------:R1:W-:Y:S02]  /*0d20*/  @P0 STS.U8 [R9+0x1], R6 ;  /* 0x0000010609000388 */ /* 0x0003e40000000000 */
[----:B-1----:R-:W-:Y:S01]  /*0d30*/  @P0 PRMT R6, R3, 0x7610, R6 ;  /* 0x0000761003060816 */ /* 0x002fe20000000006 */
[----:B------:R-:W-:Y:S06]  /*0d40*/  BRA.U !UP0, `(.L_x_10) ;  /* 0x0000000108147547 */ /* 0x000fec000b800000 */
[----:B------:R-:W1:Y:S01]  /*0d50*/  LDS.U8 R8, [R9+0x3] ;  /* 0x0000030009087984 */ /* 0x000e620000000000 */
[----:B------:R-:W-:-:S04]  /*0d60*/  LOP3.LUT R3, R6, 0xffff, RZ, 0xc0, !PT ;  /* 0x0000ffff06037812 */ /* 0x000fc800078ec0ff */
[----:B-1----:R-:W-:-:S13]  /*0d70*/  ISETP.GT.U32.AND P0, PT, R3, R8, PT ;  /* 0x000000080300720c */ /* 0x002fda0003f04070 */
[----:B------:R1:W-:Y:S04]  /*0d80*/  @P0 STS.U8 [R9+0x2], R8 ;  /* 0x0000020809000388 */ /* 0x0003e80000000000 */
[----:B------:R1:W-:Y:S02]  /*0d90*/  @P0 STS.U8 [R9+0x3], R6 ;  /* 0x0000030609000388 */ /* 0x0003e40000000000 */
.L_x_10:
[----:B------:R-:W-:Y:S02]  /*0da0*/  UIADD3 UR5, UPT, UPT, UR5, 0x1, URZ ;  /* 0x0000000105057890 */ /* 0x000fe4000fffe0ff */
[----:B------:R-:W-:Y:S02]  /*0db0*/  UIADD3 UR7, UPT, UPT, UR7, -0x1, URZ ;  /* 0xffffffff07077890 */ /* 0x000fe4000fffe0ff */
[----:B------:R-:W-:-:S09]  /*0dc0*/  UISETP.NE.AND UP0, UPT, UR5, UR8, UPT ;  /* 0x000000080500728c */ /* 0x000fd2000bf05270 */
[----:B------:R-:W-:Y:S05]  /*0dd0*/  BRA.U UP0, `(.L_x_13) ;  /* 0xfffffff900ec7547 */ /* 0x000fea000b83ffff */
.L_x_9:
[----:B------:R-:W3:Y:S01]  /*0de0*/  LDCU UR5, c[0x0][0x390] ;  /* 0x00007200ff0577ac */ /* 0x000ee20008000800 */
[----:B------:R-:W4:Y:S01]  /*0df0*/  LDCU.64 UR6, c[0x0][0x380] ;  /* 0x00007000ff0677ac */ /* 0x000f220008000a00 */
[----:B---3--:R-:W-:-:S05]  /*0e00*/  IMAD R7, R4, UR5, R5 ;  /* 0x0000000504077c24 */ /* 0x008fca000f8e0205 */
[----:B-1----:R-:W-:Y:S02]  /*0e10*/  SHF.R.S32.HI R6, RZ, 0x1f, R7 ;  /* 0x0000001fff067819 */ /* 0x002fe40000011407 */
[----:B----4-:R-:W-:-:S04]  /*0e20*/  IADD3 R2, P0, PT, R7, UR6, RZ ;  /* 0x0000000607027c10 */ /* 0x010fc8000ff1e0ff */
[----:B------:R-:W-:-:S05]  /*0e30*/  IADD3.X R3, PT, PT, R6, UR7, RZ, P0, !PT ;  /* 0x0000000706037c10 */ /* 0x000fca00087fe4ff */
[----:B------:R-:W3:Y:S01]  /*0e40*/  LDG.E.U8 R2, desc[UR10][R2.64] ;  /* 0x0000000a02027981 */ /* 0x000ee2000c1e1100 */
[----:B------:R-:W-:-:S06]  /*0e50*/  ULEA.HI UR5, UR4, UR4, URZ, 0x1 ;  /* 0x0000000404057291 */ /* 0x000fcc000f8f08ff */
[----:B------:R-:W-:-:S05]  /*0e60*/  IMAD.U32 R5, RZ, RZ, UR5 ;  /* 0x00000005ff057e24 */ /* 0x000fca000f8e00ff */
[----:B0-----:R-:W-:Y:S01]  /*0e70*/  LEA.HI.SX32 R0, R5, R0, 0x1f ;  /* 0x0000000005007211 */ /* 0x001fe200078ffaff */
[----:B------:R-:W0:Y:S05]  /*0e80*/  LDCU UR5, c[0x0][0x39c] ;  /* 0x00007380ff0577ac */ /* 0x000e2a0008000800 */
[----:B------:R-:W3:Y:S02]  /*0e90*/  LDS.U8 R0, [R0] ;  /* 0x0000000000007984 */ /* 0x000ee40000000000 */
[CC--:B---3--:R-:W-:Y:S02]  /*0ea0*/  VIMNMX.U16x2 R4, PT, PT, R2.reuse, R0.reuse, PT ;  /* 0x0000000002047248 */ /* 0x0c8fe40003fe0200 */
[----:B------:R-:W-:-:S03]  /*0eb0*/  VIMNMX.U16x2 R3, PT, PT, R2, R0, !PT ;  /* 0x0000000002037248 */ /* 0x000fc60007fe0200 */
[--C-:B------:R-:W-:Y:S01]  /*0ec0*/  IMAD.MOV R5, RZ, RZ, -R4.reuse ;  /* 0x000000ffff057224 */ /* 0x100fe200078e0a04 */
[----:B------:R-:W-:-:S04]  /*0ed0*/  PRMT R4, R3, 0x7610, R4 ;  /* 0x0000761003047816 */ /* 0x000fc80000000004 */
[----:B------:R-:W-:-:S05]  /*0ee0*/  PRMT R5, R5, 0x7710, RZ ;  /* 0x0000771005057816 */ /* 0x000fca00000000ff */
[----:B------:R-:W-:-:S06]  /*0ef0*/  IMAD.IADD R3, R4, 0x1, R5 ;  /* 0x0000000104037824 */ /* 0x000fcc00078e0205 */
[----:B------:R-:W0:Y:S02]  /*0f00*/  I2F.U16 R3, R3 ;  /* 0x0000000300037306 */ /* 0x000e240000101000 */
[----:B0-----:R-:W-:-:S13]  /*0f10*/  FSETP.GT.AND P0, PT, R3, UR5, PT ;  /* 0x0000000503007c0b */ /* 0x001fda000bf04000 */
[----:B------:R-:W0:Y:S02]  /*0f20*/  @P0 LDC.64 R4, c[0x0][0x388] ;  /* 0x0000e200ff040b82 */ /* 0x000e240000000a00 */
[----:B0-----:R-:W-:-:S05]  /*0f30*/  @P0 IADD3 R4, P1, PT, R7, R4, RZ ;  /* 0x0000000407040210 */ /* 0x001fca0007f3e0ff */
[----:B------:R-:W-:-:S05]  /*0f40*/  @P0 IMAD.X R5, R6, 0x1, R5, P1 ;  /* 0x0000000106050824 */ /* 0x000fca00008e0605 */
[----:B------:R0:W-:Y:S01]  /*0f50*/  @P0 STG.E.U8 desc[UR10][R4.64], R0 ;  /* 0x0000000004000986 */ /* 0x0001e2000c10110a */
[----:B------:R-:W-:Y:S05]  /*0f60*/  @P0 EXIT ;  /* 0x000000000000094d */ /* 0x000fea0003800000 */
[----:B------:R-:W0:Y:S02]  /*0f70*/  LDCU.64 UR4, c[0x0][0x388] ;  /* 0x00007100ff0477ac */ /* 0x000e240008000a00 */
[----:B0-----:R-:W-:-:S04]  /*0f80*/  IADD3 R4, P0, PT, R7, UR4, RZ ;  /* 0x0000000407047c10 */ /* 0x001fc8000ff1e0ff */
[----:B------:R-:W-:-:S05]  /*0f90*/  IADD3.X R5, PT, PT, R6, UR5, RZ, P0, !PT ;  /* 0x0000000506057c10 */ /* 0x000fca00087fe4ff */
[----:B------:R-:W-:Y:S01]  /*0fa0*/  STG.E.U8 desc[UR10][R4.64], R2 ;  /* 0x0000000204007986 */ /* 0x000fe2000c10110a */
[----:B------:R-:W-:Y:S05]  /*0fb0*/  EXIT ;  /* 0x000000000000794d */ /* 0x000fea0003800000 */
.L_x_14:
[----:B------:R-:W-:-:S00]  /*0fc0*/  BRA `(.L_x_14) ;  /* 0xfffffffc00fc7947 */ /* 0x000fc0000383ffff */
[----:B------:R-:W-:-:S00]  /*0fd0*/  NOP ;  /* 0x0000000000007918 */ /* 0x000fc00000000000 */
        /* <DEDUP_REMOVED lines=10> */
.L_x_15:


//--------------------- .nv.shared._Z26filtro_mediana_kernel_v1_2PhS_iiif --------------------------
	.section	.nv.shared._Z26filtro_mediana_kernel_v1_2PhS_iiif,"aw",@nobits
	.sectionflags	@""
	.align	16
	.zero		1024


//--------------------- .nv.shared.reserved.0     --------------------------
	.section	.nv.shared.reserved.0,"aw",@nobits
	.weak		__nv_reservedSMEM_offset_0_alias
	.size		__nv_reservedSMEM_offset_0_alias, 0, 64
	.other		__nv_reservedSMEM_offset_0_alias,@"STO_CUDA_RESERVED_SHARED STV_DEFAULT"
__nv_reservedSMEM_offset_0_alias:
	.zero		0
	.zero		64


//--------------------- .nv.constant0._Z26filtro_mediana_kernel_v1_2PhS_iiif --------------------------
	.section	.nv.constant0._Z26filtro_mediana_kernel_v1_2PhS_iiif,"a",@progbits
	.sectionflags	@""
	.align	4
.nv.constant0._Z26filtro_mediana_kernel_v1_2PhS_iiif:
	.zero		928


//--------------------- SYMBOLS --------------------------

	.type		.nv.reservedSmem.offset0,@object
	.size		.nv.reservedSmem.offset0,0x4
	.type		.nv.reservedSmem.cap,@object
	.size		.nv.reservedSmem.cap,0x4
